//
// Generated by NVIDIA NVVM Compiler
//
// Compiler Build ID: CL-36424714
// Cuda compilation tools, release 13.0, V13.0.88
// Based on NVVM 20.0.0
//

.version 9.0
.target sm_100
.address_size 64

	// .globl	_Z23conv2d_relu_kernel_bf16PKfS0_S0_Pfiiiiiii

.visible .entry _Z23conv2d_relu_kernel_bf16PKfS0_S0_Pfiiiiiii(
	.param .u64 .ptr .align 1 _Z23conv2d_relu_kernel_bf16PKfS0_S0_Pfiiiiiii_param_0,
	.param .u64 .ptr .align 1 _Z23conv2d_relu_kernel_bf16PKfS0_S0_Pfiiiiiii_param_1,
	.param .u64 .ptr .align 1 _Z23conv2d_relu_kernel_bf16PKfS0_S0_Pfiiiiiii_param_2,
	.param .u64 .ptr .align 1 _Z23conv2d_relu_kernel_bf16PKfS0_S0_Pfiiiiiii_param_3,
	.param .u32 _Z23conv2d_relu_kernel_bf16PKfS0_S0_Pfiiiiiii_param_4,
	.param .u32 _Z23conv2d_relu_kernel_bf16PKfS0_S0_Pfiiiiiii_param_5,
	.param .u32 _Z23conv2d_relu_kernel_bf16PKfS0_S0_Pfiiiiiii_param_6,
	.param .u32 _Z23conv2d_relu_kernel_bf16PKfS0_S0_Pfiiiiiii_param_7,
	.param .u32 _Z23conv2d_relu_kernel_bf16PKfS0_S0_Pfiiiiiii_param_8,
	.param .u32 _Z23conv2d_relu_kernel_bf16PKfS0_S0_Pfiiiiiii_param_9,
	.param .u32 _Z23conv2d_relu_kernel_bf16PKfS0_S0_Pfiiiiiii_param_10
)
{
	.reg .pred 	%p<60>;
	.reg .b16 	%rs<93>;
	.reg .b32 	%r<82>;
	.reg .b32 	%f<122>;
	.reg .b64 	%rd<30>;

	ld.param.u64 	%rd11, [_Z23conv2d_relu_kernel_bf16PKfS0_S0_Pfiiiiiii_param_0];
	ld.param.u64 	%rd12, [_Z23conv2d_relu_kernel_bf16PKfS0_S0_Pfiiiiiii_param_1];
	ld.param.u64 	%rd10, [_Z23conv2d_relu_kernel_bf16PKfS0_S0_Pfiiiiiii_param_3];
	ld.param.u32 	%r31, [_Z23conv2d_relu_kernel_bf16PKfS0_S0_Pfiiiiiii_param_5];
	ld.param.u32 	%r32, [_Z23conv2d_relu_kernel_bf16PKfS0_S0_Pfiiiiiii_param_6];
	ld.param.u32 	%r33, [_Z23conv2d_relu_kernel_bf16PKfS0_S0_Pfiiiiiii_param_7];
	ld.param.u32 	%r34, [_Z23conv2d_relu_kernel_bf16PKfS0_S0_Pfiiiiiii_param_8];
	ld.param.u32 	%r35, [_Z23conv2d_relu_kernel_bf16PKfS0_S0_Pfiiiiiii_param_9];
	ld.param.u32 	%r36, [_Z23conv2d_relu_kernel_bf16PKfS0_S0_Pfiiiiiii_param_10];
	cvta.to.global.u64 	%rd1, %rd12;
	cvta.to.global.u64 	%rd2, %rd11;
	mov.u32 	%r1, %ctaid.z;
	mov.u32 	%r2, %ctaid.y;
	mov.u32 	%r37, %ctaid.x;
	mov.u32 	%r38, %ntid.x;
	mov.u32 	%r39, %tid.x;
	mad.lo.s32 	%r3, %r37, %r38, %r39;
	mov.u32 	%r4, %tid.y;
	setp.ge.s32 	%p1, %r3, %r33;
	setp.ge.s32 	%p2, %r4, %r34;
	or.pred  	%p3, %p1, %p2;
	mov.f32 	%f100, 0f00000000;
	@%p3 bra 	$L__BB0_48;
	setp.lt.s32 	%p4, %r31, 1;
	@%p4 bra 	$L__BB0_47;
	min.s32 	%r40, %r35, %r36;
	setp.lt.s32 	%p5, %r40, 1;
	@%p5 bra 	$L__BB0_47;
	and.b32  	%r5, %r36, 7;
	and.b32  	%r6, %r36, 3;
	and.b32  	%r7, %r36, 2147483640;
	and.b32  	%r8, %r36, 1;
	mul.lo.s32 	%r9, %r31, %r2;
	mul.lo.s32 	%r10, %r31, %r1;
	mov.f32 	%f100, 0f00000000;
	mov.b32 	%r76, 0;
$L__BB0_4:
	add.s32 	%r43, %r76, %r10;
	mul.lo.s32 	%r12, %r43, %r33;
	add.s32 	%r44, %r76, %r9;
	mul.lo.s32 	%r13, %r44, %r35;
	mov.b32 	%r77, 0;
$L__BB0_5:
	setp.lt.u32 	%p6, %r36, 8;
	add.s32 	%r15, %r77, %r3;
	add.s32 	%r46, %r12, %r15;
	mul.lo.s32 	%r16, %r46, %r34;
	add.s32 	%r47, %r13, %r77;
	mul.lo.s32 	%r17, %r47, %r36;
	mov.b32 	%r80, 0;
	@%p6 bra 	$L__BB0_24;
	mov.b32 	%r78, 0;
$L__BB0_7:
	.pragma "nounroll";
	setp.ge.s32 	%p7, %r15, %r33;
	add.s32 	%r19, %r78, %r4;
	setp.ge.s32 	%p8, %r19, %r34;
	add.s32 	%r50, %r19, %r16;
	mul.wide.s32 	%rd13, %r50, 4;
	add.s64 	%rd3, %rd2, %rd13;
	add.s32 	%r51, %r78, %r17;
	mul.wide.s32 	%rd14, %r51, 4;
	add.s64 	%rd4, %rd1, %rd14;
	or.pred  	%p9, %p7, %p8;
	@%p9 bra 	$L__BB0_9;
	ld.global.f32 	%f45, [%rd3];
	// begin inline asm
	{  cvt.rn.bf16.f32 %rs1, %f45;}

	// end inline asm
	ld.global.f32 	%f46, [%rd4];
	// begin inline asm
	{  cvt.rn.bf16.f32 %rs2, %f46;}

	// end inline asm
	// begin inline asm
	{ mul.bf16 %rs3,%rs1,%rs2; }

	// end inline asm
	// begin inline asm
	{ cvt.f32.bf16 %f47, %rs3;}

	// end inline asm
	add.f32 	%f100, %f100, %f47;
$L__BB0_9:
	add.s32 	%r52, %r19, 1;
	setp.ge.s32 	%p11, %r52, %r34;
	or.pred  	%p12, %p7, %p11;
	@%p12 bra 	$L__BB0_11;
	ld.global.f32 	%f48, [%rd3+4];
	// begin inline asm
	{  cvt.rn.bf16.f32 %rs7, %f48;}

	// end inline asm
	ld.global.f32 	%f49, [%rd4+4];
	// begin inline asm
	{  cvt.rn.bf16.f32 %rs8, %f49;}

	// end inline asm
	// begin inline asm
	{ mul.bf16 %rs9,%rs7,%rs8; }

	// end inline asm
	// begin inline asm
	{ cvt.f32.bf16 %f50, %rs9;}

	// end inline asm
	add.f32 	%f100, %f100, %f50;
$L__BB0_11:
	add.s32 	%r53, %r19, 2;
	setp.ge.s32 	%p14, %r53, %r34;
	or.pred  	%p15, %p7, %p14;
	@%p15 bra 	$L__BB0_13;
	ld.global.f32 	%f51, [%rd3+8];
	// begin inline asm
	{  cvt.rn.bf16.f32 %rs13, %f51;}

	// end inline asm
	ld.global.f32 	%f52, [%rd4+8];
	// begin inline asm
	{  cvt.rn.bf16.f32 %rs14, %f52;}

	// end inline asm
	// begin inline asm
	{ mul.bf16 %rs15,%rs13,%rs14; }

	// end inline asm
	// begin inline asm
	{ cvt.f32.bf16 %f53, %rs15;}

	// end inline asm
	add.f32 	%f100, %f100, %f53;
$L__BB0_13:
	add.s32 	%r54, %r19, 3;
	setp.ge.s32 	%p17, %r54, %r34;
	or.pred  	%p18, %p7, %p17;
	@%p18 bra 	$L__BB0_15;
	ld.global.f32 	%f54, [%rd3+12];
	// begin inline asm
	{  cvt.rn.bf16.f32 %rs19, %f54;}

	// end inline asm
	ld.global.f32 	%f55, [%rd4+12];
	// begin inline asm
	{  cvt.rn.bf16.f32 %rs20, %f55;}

	// end inline asm
	// begin inline asm
	{ mul.bf16 %rs21,%rs19,%rs20; }

	// end inline asm
	// begin inline asm
	{ cvt.f32.bf16 %f56, %rs21;}

	// end inline asm
	add.f32 	%f100, %f100, %f56;
$L__BB0_15:
	add.s32 	%r55, %r19, 4;
	setp.ge.s32 	%p20, %r55, %r34;
	or.pred  	%p21, %p7, %p20;
	@%p21 bra 	$L__BB0_17;
	ld.global.f32 	%f57, [%rd3+16];
	// begin inline asm
	{  cvt.rn.bf16.f32 %rs25, %f57;}

	// end inline asm
	ld.global.f32 	%f58, [%rd4+16];
	// begin inline asm
	{  cvt.rn.bf16.f32 %rs26, %f58;}

	// end inline asm
	// begin inline asm
	{ mul.bf16 %rs27,%rs25,%rs26; }

	// end inline asm
	// begin inline asm
	{ cvt.f32.bf16 %f59, %rs27;}

	// end inline asm
	add.f32 	%f100, %f100, %f59;
$L__BB0_17:
	add.s32 	%r56, %r19, 5;
	setp.ge.s32 	%p23, %r56, %r34;
	or.pred  	%p24, %p7, %p23;
	@%p24 bra 	$L__BB0_19;
	ld.global.f32 	%f60, [%rd3+20];
	// begin inline asm
	{  cvt.rn.bf16.f32 %rs31, %f60;}

	// end inline asm
	ld.global.f32 	%f61, [%rd4+20];
	// begin inline asm
	{  cvt.rn.bf16.f32 %rs32, %f61;}

	// end inline asm
	// begin inline asm
	{ mul.bf16 %rs33,%rs31,%rs32; }

	// end inline asm
	// begin inline asm
	{ cvt.f32.bf16 %f62, %rs33;}

	// end inline asm
	add.f32 	%f100, %f100, %f62;
$L__BB0_19:
	add.s32 	%r57, %r19, 6;
	setp.ge.s32 	%p26, %r57, %r34;
	or.pred  	%p27, %p7, %p26;
	@%p27 bra 	$L__BB0_21;
	ld.global.f32 	%f63, [%rd3+24];
	// begin inline asm
	{  cvt.rn.bf16.f32 %rs37, %f63;}

	// end inline asm
	ld.global.f32 	%f64, [%rd4+24];
	// begin inline asm
	{  cvt.rn.bf16.f32 %rs38, %f64;}

	// end inline asm
	// begin inline asm
	{ mul.bf16 %rs39,%rs37,%rs38; }

	// end inline asm
	// begin inline asm
	{ cvt.f32.bf16 %f65, %rs39;}

	// end inline asm
	add.f32 	%f100, %f100, %f65;
$L__BB0_21:
	add.s32 	%r58, %r19, 7;
	setp.ge.s32 	%p29, %r58, %r34;
	or.pred  	%p30, %p7, %p29;
	@%p30 bra 	$L__BB0_23;
	ld.global.f32 	%f66, [%rd3+28];
	// begin inline asm
	{  cvt.rn.bf16.f32 %rs43, %f66;}

	// end inline asm
	ld.global.f32 	%f67, [%rd4+28];
	// begin inline asm
	{  cvt.rn.bf16.f32 %rs44, %f67;}

	// end inline asm
	// begin inline asm
	{ mul.bf16 %rs45,%rs43,%rs44; }

	// end inline asm
	// begin inline asm
	{ cvt.f32.bf16 %f68, %rs45;}

	// end inline asm
	add.f32 	%f100, %f100, %f68;
$L__BB0_23:
	add.s32 	%r78, %r78, 8;
	setp.ne.s32 	%p31, %r78, %r7;
	mov.u32 	%r80, %r7;
	@%p31 bra 	$L__BB0_7;
$L__BB0_24:
	setp.eq.s32 	%p32, %r5, 0;
	@%p32 bra 	$L__BB0_45;
	add.s32 	%r59, %r5, -1;
	setp.lt.u32 	%p33, %r59, 3;
	@%p33 bra 	$L__BB0_35;
	setp.ge.s32 	%p34, %r15, %r33;
	add.s32 	%r60, %r80, %r4;
	setp.ge.s32 	%p35, %r60, %r34;
	add.s32 	%r61, %r60, %r16;
	mul.wide.s32 	%rd15, %r61, 4;
	add.s64 	%rd5, %rd2, %rd15;
	add.s32 	%r62, %r80, %r17;
	mul.wide.s32 	%rd16, %r62, 4;
	add.s64 	%rd6, %rd1, %rd16;
	or.pred  	%p36, %p34, %p35;
	@%p36 bra 	$L__BB0_28;
	ld.global.f32 	%f70, [%rd5];
	// begin inline asm
	{  cvt.rn.bf16.f32 %rs49, %f70;}

	// end inline asm
	ld.global.f32 	%f71, [%rd6];
	// begin inline asm
	{  cvt.rn.bf16.f32 %rs50, %f71;}

	// end inline asm
	// begin inline asm
	{ mul.bf16 %rs51,%rs49,%rs50; }

	// end inline asm
	// begin inline asm
	{ cvt.f32.bf16 %f72, %rs51;}

	// end inline asm
	add.f32 	%f100, %f100, %f72;
$L__BB0_28:
	add.s32 	%r63, %r60, 1;
	setp.ge.s32 	%p38, %r63, %r34;
	or.pred  	%p39, %p34, %p38;
	@%p39 bra 	$L__BB0_30;
	ld.global.f32 	%f73, [%rd5+4];
	// begin inline asm
	{  cvt.rn.bf16.f32 %rs55, %f73;}

	// end inline asm
	ld.global.f32 	%f74, [%rd6+4];
	// begin inline asm
	{  cvt.rn.bf16.f32 %rs56, %f74;}

	// end inline asm
	// begin inline asm
	{ mul.bf16 %rs57,%rs55,%rs56; }

	// end inline asm
	// begin inline asm
	{ cvt.f32.bf16 %f75, %rs57;}

	// end inline asm
	add.f32 	%f100, %f100, %f75;
$L__BB0_30:
	add.s32 	%r64, %r60, 2;
	setp.ge.s32 	%p41, %r64, %r34;
	or.pred  	%p42, %p34, %p41;
	@%p42 bra 	$L__BB0_32;
	ld.global.f32 	%f76, [%rd5+8];
	// begin inline asm
	{  cvt.rn.bf16.f32 %rs61, %f76;}

	// end inline asm
	ld.global.f32 	%f77, [%rd6+8];
	// begin inline asm
	{  cvt.rn.bf16.f32 %rs62, %f77;}

	// end inline asm
	// begin inline asm
	{ mul.bf16 %rs63,%rs61,%rs62; }

	// end inline asm
	// begin inline asm
	{ cvt.f32.bf16 %f78, %rs63;}

	// end inline asm
	add.f32 	%f100, %f100, %f78;
$L__BB0_32:
	add.s32 	%r65, %r60, 3;
	setp.ge.s32 	%p44, %r65, %r34;
	or.pred  	%p45, %p34, %p44;
	@%p45 bra 	$L__BB0_34;
	ld.global.f32 	%f79, [%rd5+12];
	// begin inline asm
	{  cvt.rn.bf16.f32 %rs67, %f79;}

	// end inline asm
	ld.global.f32 	%f80, [%rd6+12];
	// begin inline asm
	{  cvt.rn.bf16.f32 %rs68, %f80;}

	// end inline asm
	// begin inline asm
	{ mul.bf16 %rs69,%rs67,%rs68; }

	// end inline asm
	// begin inline asm
	{ cvt.f32.bf16 %f81, %rs69;}

	// end inline asm
	add.f32 	%f100, %f100, %f81;
$L__BB0_34:
	add.s32 	%r80, %r80, 4;
$L__BB0_35:
	setp.eq.s32 	%p46, %r6, 0;
	@%p46 bra 	$L__BB0_45;
	setp.eq.s32 	%p47, %r6, 1;
	@%p47 bra 	$L__BB0_42;
	setp.ge.s32 	%p48, %r15, %r33;
	add.s32 	%r25, %r80, %r4;
	setp.ge.s32 	%p49, %r25, %r34;
	add.s32 	%r67, %r25, %r16;
	mul.wide.s32 	%rd17, %r67, 4;
	add.s64 	%rd7, %rd2, %rd17;
	add.s32 	%r68, %r80, %r17;
	mul.wide.s32 	%rd18, %r68, 4;
	add.s64 	%rd8, %rd1, %rd18;
	or.pred  	%p50, %p48, %p49;
	@%p50 bra 	$L__BB0_39;
	ld.global.f32 	%f83, [%rd7];
	// begin inline asm
	{  cvt.rn.bf16.f32 %rs73, %f83;}

	// end inline asm
	ld.global.f32 	%f84, [%rd8];
	// begin inline asm
	{  cvt.rn.bf16.f32 %rs74, %f84;}

	// end inline asm
	// begin inline asm
	{ mul.bf16 %rs75,%rs73,%rs74; }

	// end inline asm
	// begin inline asm
	{ cvt.f32.bf16 %f85, %rs75;}

	// end inline asm
	add.f32 	%f100, %f100, %f85;
$L__BB0_39:
	add.s32 	%r69, %r25, 1;
	setp.ge.s32 	%p52, %r69, %r34;
	or.pred  	%p53, %p48, %p52;
	@%p53 bra 	$L__BB0_41;
	ld.global.f32 	%f86, [%rd7+4];
	// begin inline asm
	{  cvt.rn.bf16.f32 %rs79, %f86;}

	// end inline asm
	ld.global.f32 	%f87, [%rd8+4];
	// begin inline asm
	{  cvt.rn.bf16.f32 %rs80, %f87;}

	// end inline asm
	// begin inline asm
	{ mul.bf16 %rs81,%rs79,%rs80; }

	// end inline asm
	// begin inline asm
	{ cvt.f32.bf16 %f88, %rs81;}

	// end inline asm
	add.f32 	%f100, %f100, %f88;
$L__BB0_41:
	add.s32 	%r80, %r80, 2;
$L__BB0_42:
	setp.eq.s32 	%p54, %r8, 0;
	@%p54 bra 	$L__BB0_45;
	setp.ge.s32 	%p55, %r15, %r33;
	add.s32 	%r28, %r80, %r4;
	setp.ge.s32 	%p56, %r28, %r34;
	or.pred  	%p57, %p55, %p56;
	@%p57 bra 	$L__BB0_45;
	add.s32 	%r71, %r28, %r16;
	mul.wide.s32 	%rd19, %r71, 4;
	add.s64 	%rd20, %rd2, %rd19;
	ld.global.f32 	%f89, [%rd20];
	// begin inline asm
	{  cvt.rn.bf16.f32 %rs85, %f89;}

	// end inline asm
	add.s32 	%r72, %r80, %r17;
	mul.wide.s32 	%rd21, %r72, 4;
	add.s64 	%rd22, %rd1, %rd21;
	ld.global.f32 	%f90, [%rd22];
	// begin inline asm
	{  cvt.rn.bf16.f32 %rs86, %f90;}

	// end inline asm
	// begin inline asm
	{ mul.bf16 %rs87,%rs85,%rs86; }

	// end inline asm
	// begin inline asm
	{ cvt.f32.bf16 %f91, %rs87;}

	// end inline asm
	add.f32 	%f100, %f100, %f91;
$L__BB0_45:
	add.s32 	%r77, %r77, 1;
	setp.ne.s32 	%p58, %r77, %r35;
	@%p58 bra 	$L__BB0_5;
	add.s32 	%r76, %r76, 1;
	setp.ne.s32 	%p59, %r76, %r31;
	@%p59 bra 	$L__BB0_4;
$L__BB0_47:
	ld.param.u64 	%rd29, [_Z23conv2d_relu_kernel_bf16PKfS0_S0_Pfiiiiiii_param_2];
	cvta.to.global.u64 	%rd23, %rd29;
	mul.wide.u32 	%rd24, %r2, 4;
	add.s64 	%rd25, %rd23, %rd24;
	ld.global.f32 	%f92, [%rd25];
	// begin inline asm
	{  cvt.rn.bf16.f32 %rs91, %f92;}

	// end inline asm
	// begin inline asm
	{ cvt.f32.bf16 %f93, %rs91;}

	// end inline asm
	add.f32 	%f94, %f100, %f93;
	max.f32 	%f95, %f94, 0f00000000;
	mad.lo.s32 	%r73, %r32, %r1, %r2;
	mad.lo.s32 	%r74, %r73, %r33, %r3;
	mad.lo.s32 	%r75, %r74, %r34, %r4;
	cvta.to.global.u64 	%rd26, %rd10;
	mul.wide.s32 	%rd27, %r75, 4;
	add.s64 	%rd28, %rd26, %rd27;
	st.global.f32 	[%rd28], %f95;
$L__BB0_48:
	ret;

}


// ===== COMPILED SASS (sm_100) =====

	.target	sm_100

	.elftype	@"ET_EXEC"


//--------------------- .note.nv.tkinfo           --------------------------
	.section	.note.nv.tkinfo,"",@"SHT_NOTE"
	.sectionflags	@"SHF_NOTE_NV_TKINFO"
	.tkinfo
        /*0018*/ 	.word	0x00000002
        /*0030*/ 	.string	""
        /*0030*/ 	.string	"ptxas"
        /*0030*/ 	.string	"Cuda compilation tools, release 13.0, V13.0.88"
        /*0030*/ 	.string	"Build cuda_13.0.r13.0/compiler.36424714_0"
        /*0030*/ 	.string	"-arch sm_100 -m 64 "



//--------------------- .note.nv.cuinfo           --------------------------
	.section	.note.nv.cuinfo,"",@"SHT_NOTE"
	.sectionflags	@"SHF_NOTE_NV_CUINFO"
        /*0018*/ 	.short	0x0002
        /*001a*/ 	.short	0x0064
        /*001c*/ 	.short	0x0082
	.zero		2


//--------------------- .nv.info                  --------------------------
	.section	.nv.info,"",@"SHT_CUDA_INFO"
	.align	4


	//----- nvinfo : EIATTR_REGCOUNT
	.align		4
        /*0000*/ 	.byte	0x04, 0x2f
        /*0002*/ 	.short	(.L_1 - .L_0)
	.align		4
.L_0:
        /*0004*/ 	.word	index@(_Z23conv2d_relu_kernel_bf16PKfS0_S0_Pfiiiiiii)
        /*0008*/ 	.word	0x0000001f


	//----- nvinfo : EIATTR_FRAME_SIZE
	.align		4
.L_1:
        /*000c*/ 	.byte	0x04, 0x11
        /*000e*/ 	.short	(.L_3 - .L_2)
	.align		4
.L_2:
        /*0010*/ 	.word	index@(_Z23conv2d_relu_kernel_bf16PKfS0_S0_Pfiiiiiii)
        /*0014*/ 	.word	0x00000000


	//----- nvinfo : EIATTR_MIN_STACK_SIZE
	.align		4
.L_3:
        /*0018*/ 	.byte	0x04, 0x12
        /*001a*/ 	.short	(.L_5 - .L_4)
	.align		4
.L_4:
        /*001c*/ 	.word	index@(_Z23conv2d_relu_kernel_bf16PKfS0_S0_Pfiiiiiii)
        /*0020*/ 	.word	0x00000000
.L_5:


//--------------------- .nv.compat                --------------------------
	.section	.nv.compat,"",@"SHT_CUDA_COMPAT_INFO"
	.align	4
        /*0000*/ 	.byte	0x02, 0x09, 0x00, 0x00, 0x02, 0x02, 0x01, 0x00, 0x02, 0x05, 0x05, 0x00, 0x03, 0x07, 0x01, 0x01
        /*0010*/ 	.byte	0x02, 0x03, 0x00, 0x00, 0x02, 0x06, 0x01, 0x00, 0x04, 0x0b, 0x08, 0x00, 0x09, 0x00, 0x00, 0x00
        /*0020*/ 	.byte	0x00, 0x00, 0x00, 0x00


//--------------------- .nv.info._Z23conv2d_relu_kernel_bf16PKfS0_S0_Pfiiiiiii --------------------------
	.section	.nv.info._Z23conv2d_relu_kernel_bf16PKfS0_S0_Pfiiiiiii,"",@"SHT_CUDA_INFO"
	.sectionflags	@""
	.align	4


	//----- nvinfo : EIATTR_CUDA_API_VERSION
	.align		4
        /*0000*/ 	.byte	0x04, 0x37
        /*0002*/ 	.short	(.L_7 - .L_6)
.L_6:
        /*0004*/ 	.word	0x00000082


	//----- nvinfo : EIATTR_KPARAM_INFO
	.align		4
.L_7:
        /*0008*/ 	.byte	0x04, 0x17
        /*000a*/ 	.short	(.L_9 - .L_8)
.L_8:
        /*000c*/ 	.word	0x00000000
        /*0010*/ 	.short	0x000a
        /*0012*/ 	.short	0x0038
        /*0014*/ 	.byte	0x00, 0xf0, 0x11, 0x00


	//----- nvinfo : EIATTR_KPARAM_INFO
	.align		4
.L_9:
        /*0018*/ 	.byte	0x04, 0x17
        /*001a*/ 	.short	(.L_11 - .L_10)
.L_10:
        /*001c*/ 	.word	0x00000000
        /*0020*/ 	.short	0x0009
        /*0022*/ 	.short	0x0034
        /*0024*/ 	.byte	0x00, 0xf0, 0x11, 0x00


	//----- nvinfo : EIATTR_KPARAM_INFO
	.align		4
.L_11:
        /*0028*/ 	.byte	0x04, 0x17
        /*002a*/ 	.short	(.L_13 - .L_12)
.L_12:
        /*002c*/ 	.word	0x00000000
        /*0030*/ 	.short	0x0008
        /*0032*/ 	.short	0x0030
        /*0034*/ 	.byte	0x00, 0xf0, 0x11, 0x00


	//----- nvinfo : EIATTR_KPARAM_INFO
	.align		4
.L_13:
        /*0038*/ 	.byte	0x04, 0x17
        /*003a*/ 	.short	(.L_15 - .L_14)
.L_14:
        /*003c*/ 	.word	0x00000000
        /*0040*/ 	.short	0x0007
        /*0042*/ 	.short	0x002c
        /*0044*/ 	.byte	0x00, 0xf0, 0x11, 0x00


	//----- nvinfo : EIATTR_KPARAM_INFO
	.align		4
.L_15:
        /*0048*/ 	.byte	0x04, 0x17
        /*004a*/ 	.short	(.L_17 - .L_16)
.L_16:
        /*004c*/ 	.word	0x00000000
        /*0050*/ 	.short	0x0006
        /*0052*/ 	.short	0x0028
        /*0054*/ 	.byte	0x00, 0xf0, 0x11, 0x00


	//----- nvinfo : EIATTR_KPARAM_INFO
	.align		4
.L_17:
        /*0058*/ 	.byte	0x04, 0x17
        /*005a*/ 	.short	(.L_19 - .L_18)
.L_18:
        /*005c*/ 	.word	0x00000000
        /*0060*/ 	.short	0x0005
        /*0062*/ 	.short	0x0024
        /*0064*/ 	.byte	0x00, 0xf0, 0x11, 0x00


	//----- nvinfo : EIATTR_KPARAM_INFO
	.align		4
.L_19:
        /*0068*/ 	.byte	0x04, 0x17
        /*006a*/ 	.short	(.L_21 - .L_20)
.L_20:
        /*006c*/ 	.word	0x00000000
        /*0070*/ 	.short	0x0004
        /*0072*/ 	.short	0x0020
        /*0074*/ 	.byte	0x00, 0xf0, 0x11, 0x00


	//----- nvinfo : EIATTR_KPARAM_INFO
	.align		4
.L_21:
        /*0078*/ 	.byte	0x04, 0x17
        /*007a*/ 	.short	(.L_23 - .L_22)
.L_22:
        /*007c*/ 	.word	0x00000000
        /*0080*/ 	.short	0x0003
        /*0082*/ 	.short	0x0018
        /*0084*/ 	.byte	0x00, 0xf5, 0x21, 0x00


	//----- nvinfo : EIATTR_KPARAM_INFO
	.align		4
.L_23:
        /*0088*/ 	.byte	0x04, 0x17
        /*008a*/ 	.short	(.L_25 - .L_24)
.L_24:
        /*008c*/ 	.word	0x00000000
        /*0090*/ 	.short	0x0002
        /*0092*/ 	.short	0x0010
        /*0094*/ 	.byte	0x00, 0xf5, 0x21, 0x00


	//----- nvinfo : EIATTR_KPARAM_INFO
	.align		4
.L_25:
        /*0098*/ 	.byte	0x04, 0x17
        /*009a*/ 	.short	(.L_27 - .L_26)
.L_26:
        /*009c*/ 	.word	0x00000000
        /*00a0*/ 	.short	0x0001
        /*00a2*/ 	.short	0x0008
        /*00a4*/ 	.byte	0x00, 0xf5, 0x21, 0x00


	//----- nvinfo : EIATTR_KPARAM_INFO
	.align		4
.L_27:
        /*00a8*/ 	.byte	0x04, 0x17
        /*00aa*/ 	.short	(.L_29 - .L_28)
.L_28:
        /*00ac*/ 	.word	0x00000000
        /*00b0*/ 	.short	0x0000
        /*00b2*/ 	.short	0x0000
        /*00b4*/ 	.byte	0x00, 0xf5, 0x21, 0x00


	//----- nvinfo : EIATTR_SPARSE_MMA_MASK
	.align		4
.L_29:
        /*00b8*/ 	.byte	0x03, 0x50
        /*00ba*/ 	.short	0x0000


	//----- nvinfo : EIATTR_MAXREG_COUNT
	.align		4
        /*00bc*/ 	.byte	0x03, 0x1b
        /*00be*/ 	.short	0x00ff


	//----- nvinfo : EIATTR_MERCURY_ISA_VERSION
	.align		4
        /*00c0*/ 	.byte	0x03, 0x5f
        /*00c2*/ 	.short	0x0101


	//----- nvinfo : EIATTR_VRC_CTA_INIT_COUNT
	.align		4
        /*00c4*/ 	.byte	0x02, 0x4a
	.zero		1
	.zero		1


	//----- nvinfo : EIATTR_EXIT_INSTR_OFFSETS
	.align		4
        /*00c8*/ 	.byte	0x04, 0x1c
        /*00ca*/ 	.short	(.L_31 - .L_30)


	//   ....[0]....
.L_30:
        /*00cc*/ 	.word	0x000000a0


	//   ....[1]....
        /*00d0*/ 	.word	0x00001030


	//----- nvinfo : EIATTR_CRS_STACK_SIZE
	.align		4
.L_31:
        /*00d4*/ 	.byte	0x04, 0x1e
        /*00d6*/ 	.short	(.L_33 - .L_32)
.L_32:
        /*00d8*/ 	.word	0x00000000


	//----- nvinfo : EIATTR_CBANK_PARAM_SIZE
	.align		4
.L_33:
        /*00dc*/ 	.byte	0x03, 0x19
        /*00de*/ 	.short	0x003c


	//----- nvinfo : EIATTR_PARAM_CBANK
	.align		4
        /*00e0*/ 	.byte	0x04, 0x0a
        /*00e2*/ 	.short	(.L_35 - .L_34)
	.align		4
.L_34:
        /*00e4*/ 	.word	index@(.nv.constant0._Z23conv2d_relu_kernel_bf16PKfS0_S0_Pfiiiiiii)
        /*00e8*/ 	.short	0x0380
        /*00ea*/ 	.short	0x003c


	//----- nvinfo : EIATTR_SW_WAR
	.align		4
.L_35:
        /*00ec*/ 	.byte	0x04, 0x36
        /*00ee*/ 	.short	(.L_37 - .L_36)
.L_36:
        /*00f0*/ 	.word	0x00000008
.L_37:


//--------------------- .nv.callgraph             --------------------------
	.section	.nv.callgraph,"",@"SHT_CUDA_CALLGRAPH"
	.align	4
	.sectionentsize	8
	.align		4
        /*0000*/ 	.word	0x00000000
	.align		4
        /*0004*/ 	.word	0xffffffff
	.align		4
        /*0008*/ 	.word	0x00000000
	.align		4
        /*000c*/ 	.word	0xfffffffe
	.align		4
        /*0010*/ 	.word	0x00000000
	.align		4
        /*0014*/ 	.word	0xfffffffd
	.align		4
        /*0018*/ 	.word	0x00000000
	.align		4
        /*001c*/ 	.word	0xfffffffc


//--------------------- .text._Z23conv2d_relu_kernel_bf16PKfS0_S0_Pfiiiiiii --------------------------
	.section	.text._Z23conv2d_relu_kernel_bf16PKfS0_S0_Pfiiiiiii,"ax",@progbits
	.align	128
        .global         _Z23conv2d_relu_kernel_bf16PKfS0_S0_Pfiiiiiii
        .type           _Z23conv2d_relu_kernel_bf16PKfS0_S0_Pfiiiiiii,@function
        .size           _Z23conv2d_relu_kernel_bf16PKfS0_S0_Pfiiiiiii,(.L_x_10 - _Z23conv2d_relu_kernel_bf16PKfS0_S0_Pfiiiiiii)
        .other          _Z23conv2d_relu_kernel_bf16PKfS0_S0_Pfiiiiiii,@"STO_CUDA_ENTRY STV_DEFAULT"
_Z23conv2d_relu_kernel_bf16PKfS0_S0_Pfiiiiiii:
.text._Z23conv2d_relu_kernel_bf16PKfS0_S0_Pfiiiiiii:
[----:B------:R-:W-:Y:S01]  /*0000*/  LDC R1, c[0x0][0x37c] ;  /* 0x0000df00ff017b82 */ /* 0x000fe20000000800 */
[----:B------:R-:W0:Y:S07]  /*0010*/  S2R R3, SR_TID.X ;  /* 0x0000000000037919 */ /* 0x000e2e0000002100 */
[----:B------:R-:W0:Y:S01]  /*0020*/  S2UR UR4, SR_CTAID.X ;  /* 0x00000000000479c3 */ /* 0x000e220000002500 */
[----:B------:R-:W1:Y:S01]  /*0030*/  LDCU UR5, c[0x0][0x3b0] ;  /* 0x00007600ff0577ac */ /* 0x000e620008000800 */
[----:B------:R-:W1:Y:S01]  /*0040*/  S2R R0, SR_TID.Y ;  /* 0x0000000000007919 */ /* 0x000e620000002200 */
[----:B------:R-:W2:Y:S05]  /*0050*/  LDCU UR6, c[0x0][0x3ac] ;  /* 0x00007580ff0677ac */ /* 0x000eaa0008000800 */
[----:B------:R-:W0:Y:S02]  /*0060*/  LDC R10, c[0x0][0x360] ;  /* 0x0000d800ff0a7b82 */ /* 0x000e240000000800 */
[----:B0-----:R-:W-:Y:S01]  /*0070*/  IMAD R10, R10, UR4, R3 ;  /* 0x000000040a0a7c24 */ /* 0x001fe2000f8e0203 */
[----:B-1----:R-:W-:-:S04]  /*0080*/  ISETP.GE.AND P0, PT, R0, UR5, PT ;  /* 0x0000000500007c0c */ /* 0x002fc8000bf06270 */
[----:B--2---:R-:W-:-:S13]  /*0090*/  ISETP.GE.OR P0, PT, R10, UR6, P0 ;  /* 0x000000060a007c0c */ /* 0x004fda0008706670 */
[----:B------:R-:W-:Y:S05]  /*00a0*/  @P0 EXIT ;  /* 0x000000000000094d */ /* 0x000fea0003800000 */
[----:B------:R-:W0:Y:S01]  /*00b0*/  LDCU UR4, c[0x0][0x3b4] ;  /* 0x00007680ff0477ac */ /* 0x000e220008000800 */
[----:B------:R-:W1:Y:S01]  /*00c0*/  S2R R11, SR_CTAID.Y ;  /* 0x00000000000b7919 */ /* 0x000e620000002600 */
[----:B------:R-:W2:Y:S01]  /*00d0*/  S2UR UR10, SR_CTAID.Z ;  /* 0x00000000000a79c3 */ /* 0x000ea20000002700 */
[----:B------:R-:W-:Y:S01]  /*00e0*/  IMAD.MOV.U32 R12, RZ, RZ, RZ ;  /* 0x000000ffff0c7224 */ /* 0x000fe200078e00ff */
[----:B------:R-:W0:Y:S01]  /*00f0*/  LDCU UR5, c[0x0][0x3b8] ;  /* 0x00007700ff0577ac */ /* 0x000e220008000800 */
[----:B------:R-:W3:Y:S01]  /*0100*/  LDCU UR6, c[0x0][0x3a4] ;  /* 0x00007480ff0677ac */ /* 0x000ee20008000800 */
[----:B------:R-:W4:Y:S01]  /*0110*/  LDCU.64 UR12, c[0x0][0x358] ;  /* 0x00006b00ff0c77ac */ /* 0x000f220008000a00 */
[----:B0-----:R-:W-:-:S04]  /*0120*/  UISETP.LT.AND UP0, UPT, UR4, UR5, UPT ;  /* 0x000000050400728c */ /* 0x001fc8000bf01270 */
[----:B------:R-:W-:-:S04]  /*0130*/  USEL UR4, UR4, UR5, UP0 ;  /* 0x0000000504047287 */ /* 0x000fc80008000000 */
[----:B------:R-:W-:-:S04]  /*0140*/  UISETP.GE.AND UP0, UPT, UR4, 0x1, UPT ;  /* 0x000000010400788c */ /* 0x000fc8000bf06270 */
[----:B---3--:R-:W-:-:S09]  /*0150*/  UISETP.LT.OR UP0, UPT, UR6, 0x1, !UP0 ;  /* 0x000000010600788c */ /* 0x008fd2000c701670 */
[----:B-12-4-:R-:W-:Y:S05]  /*0160*/  BRA.U UP0, `(.L_x_0) ;  /* 0x0000000d00747547 */ /* 0x016fea000b800000 */
[----:B------:R-:W-:Y:S02]  /*0170*/  HFMA2 R14, -RZ, RZ, 0, 0 ;  /* 0x00000000ff0e7431 */ /* 0x000fe400000001ff */
[----:B------:R-:W-:Y:S01]  /*0180*/  IMAD.MOV.U32 R12, RZ, RZ, RZ ;  /* 0x000000ffff0c7224 */ /* 0x000fe200078e00ff */
[----:B------:R-:W-:Y:S02]  /*0190*/  ULOP3.LUT UR7, UR5, 0x7, URZ, 0xc0, !UPT ;  /* 0x0000000705077892 */ /* 0x000fe4000f8ec0ff */
[----:B------:R-:W-:Y:S02]  /*01a0*/  ULOP3.LUT UR8, UR5, 0x3, URZ, 0xc0, !UPT ;  /* 0x0000000305087892 */ /* 0x000fe4000f8ec0ff */
[----:B------:R-:W-:-:S12]  /*01b0*/  ULOP3.LUT UR5, UR5, 0x7ffffff8, URZ, 0xc0, !UPT ;  /* 0x7ffffff805057892 */ /* 0x000fd8000f8ec0ff */
.L_x_8:
[----:B------:R-:W0:Y:S01]  /*01c0*/  LDC R3, c[0x0][0x3a4] ;  /* 0x0000e900ff037b82 */ /* 0x000e220000000800 */
[----:B------:R-:W-:Y:S01]  /*01d0*/  UMOV UR4, URZ ;  /* 0x000000ff00047c82 */ /* 0x000fe20008000000 */
[--C-:B0-----:R-:W-:Y:S02]  /*01e0*/  IMAD R13, R3, UR10, R14.reuse ;  /* 0x0000000a030d7c24 */ /* 0x101fe4000f8e020e */
[----:B------:R-:W-:Y:S02]  /*01f0*/  IMAD R15, R11, R3, R14 ;  /* 0x000000030b0f7224 */ /* 0x000fe400078e020e */
[----:B------:R-:W-:-:S05]  /*0200*/  VIADD R14, R14, 0x1 ;  /* 0x000000010e0e7836 */ /* 0x000fca0000000000 */
[----:B------:R-:W-:-:S13]  /*0210*/  ISETP.NE.AND P1, PT, R14, R3, PT ;  /* 0x000000030e00720c */ /* 0x000fda0003f25270 */
.L_x_7:
[----:B------:R-:W0:Y:S01]  /*0220*/  LDC R2, c[0x0][0x3b4] ;  /* 0x0000ed00ff027b82 */ /* 0x000e220000000800 */
[----:B------:R-:W1:Y:S01]  /*0230*/  LDCU UR6, c[0x0][0x3b8] ;  /* 0x00007700ff0677ac */ /* 0x000e620008000800 */
[----:B------:R-:W-:Y:S01]  /*0240*/  IADD3 R16, PT, PT, R10, UR4, RZ ;  /* 0x000000040a107c10 */ /* 0x000fe2000fffe0ff */
[----:B------:R-:W2:Y:S01]  /*0250*/  LDCU UR9, c[0x0][0x3ac] ;  /* 0x00007580ff0977ac */ /* 0x000ea20008000800 */
[----:B-1----:R-:W-:-:S03]  /*0260*/  UISETP.GE.U32.AND UP0, UPT, UR6, 0x8, UPT ;  /* 0x000000080600788c */ /* 0x002fc6000bf06070 */
[----:B--2---:R-:W-:Y:S02]  /*0270*/  IMAD R18, R13, UR9, R16 ;  /* 0x000000090d127c24 */ /* 0x004fe4000f8e0210 */
[----:B0-----:R-:W-:Y:S01]  /*0280*/  IMAD R17, R15, R2, UR4 ;  /* 0x000000040f117e24 */ /* 0x001fe2000f8e0202 */
[----:B------:R-:W-:-:S06]  /*0290*/  UIADD3 UR4, UPT, UPT, UR4, 0x1, URZ ;  /* 0x0000000104047890 */ /* 0x000fcc000fffe0ff */
[----:B------:R-:W-:Y:S01]  /*02a0*/  ISETP.NE.AND P2, PT, R2, UR4, PT ;  /* 0x0000000402007c0c */ /* 0x000fe2000bf45270 */
[----:B------:R-:W-:Y:S01]  /*02b0*/  IMAD.MOV.U32 R2, RZ, RZ, RZ ;  /* 0x000000ffff027224 */ /* 0x000fe200078e00ff */
[----:B------:R-:W-:Y:S11]  /*02c0*/  BRA.U !UP0, `(.L_x_1) ;  /* 0x0000000508687547 */ /* 0x000ff6000b800000 */
[----:B------:R-:W0:Y:S01]  /*02d0*/  LDC.64 R4, c[0x0][0x380] ;  /* 0x0000e000ff047b82 */ /* 0x000e220000000a00 */
[----:B------:R-:W-:Y:S01]  /*02e0*/  ISETP.GE.AND P0, PT, R16, UR9, PT ;  /* 0x0000000910007c0c */ /* 0x000fe2000bf06270 */
[----:B------:R-:W1:Y:S01]  /*02f0*/  LDCU UR11, c[0x0][0x3b0] ;  /* 0x00007600ff0b77ac */ /* 0x000e620008000800 */
[----:B------:R-:W-:Y:S01]  /*0300*/  MOV R19, RZ ;  /* 0x000000ff00137202 */ /* 0x000fe20000000f00 */
[----:B------:R-:W2:Y:S04]  /*0310*/  LDCU UR6, c[0x0][0x3b8] ;  /* 0x00007700ff0677ac */ /* 0x000ea80008000800 */
[----:B------:R-:W3:Y:S06]  /*0320*/  LDC.64 R2, c[0x0][0x388] ;  /* 0x0000e200ff027b82 */ /* 0x000eec0000000a00 */
.L_x_2:
[--C-:B------:R-:W-:Y:S02]  /*0330*/  IMAD.IADD R21, R0, 0x1, R19.reuse ;  /* 0x0000000100157824 */ /* 0x100fe400078e0213 */
[----:B--2---:R-:W-:Y:S02]  /*0340*/  IMAD R9, R17, UR6, R19 ;  /* 0x0000000611097c24 */ /* 0x004fe4000f8e0213 */
[----:B-1----:R-:W-:Y:S01]  /*0350*/  IMAD R7, R18, UR11, R21 ;  /* 0x0000000b12077c24 */ /* 0x002fe2000f8e0215 */
[----:B------:R-:W-:Y:S01]  /*0360*/  IADD3 R6, PT, PT, R21, 0x1, RZ ;  /* 0x0000000115067810 */ /* 0x000fe20007ffe0ff */
[----:B---3--:R-:W-:Y:S01]  /*0370*/  IMAD.WIDE R8, R9, 0x4, R2 ;  /* 0x0000000409087825 */ /* 0x008fe200078e0202 */
[C---:B------:R-:W-:Y:S02]  /*0380*/  ISETP.GE.OR P3, PT, R21.reuse, UR11, P0 ;  /* 0x0000000b15007c0c */ /* 0x040fe40008766670 */
[----:B------:R-:W-:Y:S01]  /*0390*/  ISETP.GE.OR P4, PT, R6, UR11, P0 ;  /* 0x0000000b06007c0c */ /* 0x000fe20008786670 */
[----:B------:R-:W-:-:S02]  /*03a0*/  VIADD R22, R21, 0x2 ;  /* 0x0000000215167836 */ /* 0x000fc40000000000 */
[----:B0-----:R-:W-:-:S08]  /*03b0*/  IMAD.WIDE R6, R7, 0x4, R4 ;  /* 0x0000000407067825 */ /* 0x001fd000078e0204 */
[----:B------:R-:W2:Y:S04]  /*03c0*/  @!P3 LDG.E R26, desc[UR12][R8.64] ;  /* 0x0000000c081ab981 */ /* 0x000ea8000c1e1900 */
[----:B------:R-:W3:Y:S01]  /*03d0*/  @!P4 LDG.E R20, desc[UR12][R8.64+0x4] ;  /* 0x0000040c0814c981 */ /* 0x000ee2000c1e1900 */
[----:B------:R-:W-:Y:S02]  /*03e0*/  ISETP.GE.OR P6, PT, R22, UR11, P0 ;  /* 0x0000000b16007c0c */ /* 0x000fe400087c6670 */
[----:B------:R-:W-:Y:S01]  /*03f0*/  IADD3 R22, PT, PT, R21, 0x3, RZ ;  /* 0x0000000315167810 */ /* 0x000fe20007ffe0ff */
[----:B------:R-:W4:Y:S03]  /*0400*/  @!P3 LDG.E R24, desc[UR12][R6.64] ;  /* 0x0000000c0618b981 */ /* 0x000f26000c1e1900 */
[----:B------:R-:W-:Y:S01]  /*0410*/  ISETP.GE.OR P5, PT, R22, UR11, P0 ;  /* 0x0000000b16007c0c */ /* 0x000fe200087a6670 */
[----:B------:R-:W5:Y:S06]  /*0420*/  @!P4 LDG.E R27, desc[UR12][R6.64+0x4] ;  /* 0x0000040c061bc981 */ /* 0x000f6c000c1e1900 */
[----:B------:R-:W5:Y:S06]  /*0430*/  @!P6 LDG.E R25, desc[UR12][R6.64+0x8] ;  /* 0x0000080c0619e981 */ /* 0x000f6c000c1e1900 */
[----:B------:R-:W5:Y:S04]  /*0440*/  @!P5 LDG.E R22, desc[UR12][R6.64+0xc] ;  /* 0x00000c0c0616d981 */ /* 0x000f68000c1e1900 */
[----:B------:R-:W5:Y:S01]  /*0450*/  @!P5 LDG.E R23, desc[UR12][R8.64+0xc] ;  /* 0x00000c0c0817d981 */ /* 0x000f62000c1e1900 */
[----:B---3--:R-:W-:-:S03]  /*0460*/  @!P4 F2FP.BF16.F32.PACK_AB R28, RZ, R20 ;  /* 0x00000014ff1cc23e */ /* 0x008fc600000010ff */
[----:B------:R-:W3:Y:S01]  /*0470*/  @!P6 LDG.E R20, desc[UR12][R8.64+0x8] ;  /* 0x0000080c0814e981 */ /* 0x000ee2000c1e1900 */
[----:B--2---:R-:W-:Y:S02]  /*0480*/  @!P3 F2FP.BF16.F32.PACK_AB R26, RZ, R26 ;  /* 0x0000001aff1ab23e */ /* 0x004fe400000010ff */
[----:B----4-:R-:W-:Y:S02]  /*0490*/  @!P3 F2FP.BF16.F32.PACK_AB R24, RZ, R24 ;  /* 0x00000018ff18b23e */ /* 0x010fe400000010ff */
[----:B-----5:R-:W-:-:S03]  /*04a0*/  @!P4 F2FP.BF16.F32.PACK_AB R27, RZ, R27 ;  /* 0x0000001bff1bc23e */ /* 0x020fc600000010ff */
[----:B------:R-:W-:Y:S02]  /*04b0*/  @!P3 HMUL2.BF16_V2 R26, R24.H0_H0, R26.H0_H0 ;  /* 0x2000001a181ab232 */ /* 0x000fe40000200800 */
[----:B------:R-:W-:-:S03]  /*04c0*/  @!P4 HMUL2.BF16_V2 R24, R27.H0_H0, R28.H0_H0 ;  /* 0x2000001c1b18c232 */ /* 0x000fc60000200800 */
[----:B------:R-:W-:Y:S02]  /*04d0*/  @!P3 PRMT R27, R26, 0x7610, R27 ;  /* 0x000076101a1bb816 */ /* 0x000fe4000000001b */
[----:B------:R-:W-:Y:S02]  /*04e0*/  @!P6 F2FP.BF16.F32.PACK_AB R25, RZ, R25 ;  /* 0x00000019ff19e23e */ /* 0x000fe400000010ff */
[----:B------:R-:W-:Y:S01]  /*04f0*/  @!P5 F2FP.BF16.F32.PACK_AB R22, RZ, R22 ;  /* 0x00000016ff16d23e */ /* 0x000fe200000010ff */
[----:B------:R-:W-:Y:S01]  /*0500*/  @!P3 IMAD.U32 R27, R27, 0x10000, RZ ;  /* 0x000100001b1bb824 */ /* 0x000fe200078e00ff */
[----:B------:R-:W-:Y:S02]  /*0510*/  @!P5 F2FP.BF16.F32.PACK_AB R23, RZ, R23 ;  /* 0x00000017ff17d23e */ /* 0x000fe400000010ff */
[C---:B------:R-:W-:Y:S01]  /*0520*/  IADD3 R26, PT, PT, R21.reuse, 0x4, RZ ;  /* 0x00000004151a7810 */ /* 0x040fe20007ffe0ff */
[----:B------:R-:W-:Y:S02]  /*0530*/  @!P3 FADD R12, R12, R27 ;  /* 0x0000001b0c0cb221 */ /* 0x000fe40000000000 */
[----:B------:R-:W-:Y:S01]  /*0540*/  @!P5 HMUL2.BF16_V2 R22, R22.H0_H0, R23.H0_H0 ;  /* 0x200000171616d232 */ /* 0x000fe20000200800 */
[----:B------:R-:W-:-:S02]  /*0550*/  IADD3 R23, PT, PT, R21, 0x5, RZ ;  /* 0x0000000515177810 */ /* 0x000fc40007ffe0ff */
[----:B------:R-:W-:-:S13]  /*0560*/  ISETP.GE.OR P3, PT, R26, UR11, P0 ;  /* 0x0000000b1a007c0c */ /* 0x000fda0008766670 */
[----:B------:R-:W2:Y:S01]  /*0570*/  @!P3 LDG.E R26, desc[UR12][R8.64+0x10] ;  /* 0x0000100c081ab981 */ /* 0x000ea2000c1e1900 */
[----:B---3--:R-:W-:-:S05]  /*0580*/  @!P6 F2FP.BF16.F32.PACK_AB R20, RZ, R20 ;  /* 0x00000014ff14e23e */ /* 0x008fca00000010ff */
[----:B------:R-:W-:Y:S02]  /*0590*/  @!P6 HMUL2.BF16_V2 R20, R25.H0_H0, R20.H0_H0 ;  /* 0x200000141914e232 */ /* 0x000fe40000200800 */
[----:B------:R-:W-:-:S04]  /*05a0*/  @!P4 IMAD.U32 R25, R24, 0x10000, RZ ;  /* 0x000100001819c824 */ /* 0x000fc800078e00ff */
[----:B------:R-:W-:Y:S01]  /*05b0*/  @!P4 FADD R12, R12, R25 ;  /* 0x000000190c0cc221 */ /* 0x000fe20000000000 */
[----:B------:R-:W-:Y:S01]  /*05c0*/  ISETP.GE.OR P4, PT, R23, UR11, P0 ;  /* 0x0000000b17007c0c */ /* 0x000fe20008786670 */
[----:B------:R-:W-:Y:S01]  /*05d0*/  @!P6 IMAD.U32 R23, R20, 0x10000, RZ ;  /* 0x000100001417e824 */ /* 0x000fe200078e00ff */
[C---:B------:R-:W-:Y:S01]  /*05e0*/  IADD3 R20, PT, PT, R21.reuse, 0x6, RZ ;  /* 0x0000000615147810 */ /* 0x040fe20007ffe0ff */
[----:B------:R-:W-:Y:S02]  /*05f0*/  @!P5 IMAD.U32 R25, R22, 0x10000, RZ ;  /* 0x000100001619d824 */ /* 0x000fe400078e00ff */
[----:B------:R-:W-:Y:S01]  /*0600*/  @!P6 FADD R12, R12, R23 ;  /* 0x000000170c0ce221 */ /* 0x000fe20000000000 */
[----:B------:R-:W-:Y:S02]  /*0610*/  ISETP.GE.OR P6, PT, R20, UR11, P0 ;  /* 0x0000000b14007c0c */ /* 0x000fe400087c6670 */
[----:B------:R-:W-:Y:S01]  /*0620*/  IADD3 R21, PT, PT, R21, 0x7, RZ ;  /* 0x0000000715157810 */ /* 0x000fe20007ffe0ff */
[----:B------:R-:W-:-:S02]  /*0630*/  @!P5 FADD R12, R12, R25 ;  /* 0x000000190c0cd221 */ /* 0x000fc40000000000 */
[----:B------:R-:W3:Y:S01]  /*0640*/  @!P3 LDG.E R25, desc[UR12][R6.64+0x10] ;  /* 0x0000100c0619b981 */ /* 0x000ee2000c1e1900 */
[----:B------:R-:W-:-:S03]  /*0650*/  ISETP.GE.OR P5, PT, R21, UR11, P0 ;  /* 0x0000000b15007c0c */ /* 0x000fc600087a6670 */
[----:B------:R-:W4:Y:S04]  /*0660*/  @!P4 LDG.E R27, desc[UR12][R6.64+0x14] ;  /* 0x0000140c061bc981 */ /* 0x000f28000c1e1900 */
[----:B------:R-:W5:Y:S04]  /*0670*/  @!P4 LDG.E R22, desc[UR12][R8.64+0x14] ;  /* 0x0000140c0816c981 */ /* 0x000f68000c1e1900 */
[----:B------:R-:W5:Y:S04]  /*0680*/  @!P6 LDG.E R20, desc[UR12][R8.64+0x18] ;  /* 0x0000180c0814e981 */ /* 0x000f68000c1e1900 */
[----:B------:R-:W5:Y:S04]  /*0690*/  @!P6 LDG.E R21, desc[UR12][R6.64+0x18] ;  /* 0x0000180c0615e981 */ /* 0x000f68000c1e1900 */
[----:B------:R-:W5:Y:S04]  /*06a0*/  @!P5 LDG.E R23, desc[UR12][R8.64+0x1c] ;  /* 0x00001c0c0817d981 */ /* 0x000f68000c1e1900 */
[----:B------:R0:W5:Y:S01]  /*06b0*/  @!P5 LDG.E R24, desc[UR12][R6.64+0x1c] ;  /* 0x00001c0c0618d981 */ /* 0x000162000c1e1900 */
[----:B--2---:R-:W-:Y:S01]  /*06c0*/  @!P3 F2FP.BF16.F32.PACK_AB R26, RZ, R26 ;  /* 0x0000001aff1ab23e */ /* 0x004fe200000010ff */
[----:B------:R-:W-:Y:S01]  /*06d0*/  VIADD R19, R19, 0x8 ;  /* 0x0000000813137836 */ /* 0x000fe20000000000 */
[----:B---3--:R-:W-:-:S05]  /*06e0*/  @!P3 F2FP.BF16.F32.PACK_AB R25, RZ, R25 ;  /* 0x00000019ff19b23e */ /* 0x008fca00000010ff */
[----:B------:R-:W-:Y:S01]  /*06f0*/  @!P3 HMUL2.BF16_V2 R25, R25.H0_H0, R26.H0_H0 ;  /* 0x2000001a1919b232 */ /* 0x000fe20000200800 */
[----:B----4-:R-:W-:Y:S02]  /*0700*/  @!P4 F2FP.BF16.F32.PACK_AB R27, RZ, R27 ;  /* 0x0000001bff1bc23e */ /* 0x010fe400000010ff */
[----:B-----5:R-:W-:Y:S02]  /*0710*/  @!P4 F2FP.BF16.F32.PACK_AB R22, RZ, R22 ;  /* 0x00000016ff16c23e */ /* 0x020fe400000010ff */
[----:B0-----:R-:W-:Y:S02]  /*0720*/  @!P6 F2FP.BF16.F32.PACK_AB R7, RZ, R20 ;  /* 0x00000014ff07e23e */ /* 0x001fe400000010ff */
[----:B------:R-:W-:Y:S02]  /*0730*/  @!P3 PRMT R20, R25, 0x7610, R20 ;  /* 0x000076101914b816 */ /* 0x000fe40000000014 */
[----:B------:R-:W-:Y:S01]  /*0740*/  @!P6 F2FP.BF16.F32.PACK_AB R21, RZ, R21 ;  /* 0x00000015ff15e23e */ /* 0x000fe200000010ff */
[----:B------:R-:W-:-:S04]  /*0750*/  @!P4 HMUL2.BF16_V2 R22, R27.H0_H0, R22.H0_H0 ;  /* 0x200000161b16c232 */ /* 0x000fc80000200800 */
[----:B------:R-:W-:Y:S02]  /*0760*/  @!P6 HMUL2.BF16_V2 R8, R21.H0_H0, R7.H0_H0 ;  /* 0x200000071508e232 */ /* 0x000fe40000200800 */
[----:B------:R-:W-:Y:S01]  /*0770*/  @!P3 IMAD.U32 R7, R20, 0x10000, RZ ;  /* 0x000100001407b824 */ /* 0x000fe200078e00ff */
[----:B------:R-:W-:Y:S02]  /*0780*/  @!P5 F2FP.BF16.F32.PACK_AB R23, RZ, R23 ;  /* 0x00000017ff17d23e */ /* 0x000fe400000010ff */
[----:B------:R-:W-:Y:S01]  /*0790*/  @!P5 F2FP.BF16.F32.PACK_AB R24, RZ, R24 ;  /* 0x00000018ff18d23e */ /* 0x000fe200000010ff */
[----:B------:R-:W-:Y:S01]  /*07a0*/  @!P3 FADD R12, R12, R7 ;  /* 0x000000070c0cb221 */ /* 0x000fe20000000000 */
[----:B------:R-:W-:Y:S02]  /*07b0*/  @!P4 PRMT R6, R22, 0x7610, R6 ;  /* 0x000076101606c816 */ /* 0x000fe40000000006 */
[----:B------:R-:W-:Y:S01]  /*07c0*/  ISETP.NE.AND P3, PT, R19, UR5, PT ;  /* 0x0000000513007c0c */ /* 0x000fe2000bf65270 */
[----:B------:R-:W-:Y:S01]  /*07d0*/  @!P5 HMUL2.BF16_V2 R23, R24.H0_H0, R23.H0_H0 ;  /* 0x200000171817d232 */ /* 0x000fe20000200800 */
[----:B------:R-:W-:-:S02]  /*07e0*/  @!P4 SHF.L.U32 R9, R6, 0x10, RZ ;  /* 0x000000100609c819 */ /* 0x000fc400000006ff */
[----:B------:R-:W-:Y:S02]  /*07f0*/  @!P6 SHF.L.U32 R7, R8, 0x10, RZ ;  /* 0x000000100807e819 */ /* 0x000fe400000006ff */
[----:B------:R-:W-:Y:S01]  /*0800*/  @!P5 PRMT R6, R23, 0x7610, R6 ;  /* 0x000076101706d816 */ /* 0x000fe20000000006 */
[----:B------:R-:W-:-:S04]  /*0810*/  @!P4 FADD R12, R12, R9 ;  /* 0x000000090c0cc221 */ /* 0x000fc80000000000 */
[----:B------:R-:W-:Y:S02]  /*0820*/  @!P5 IMAD.U32 R9, R6, 0x10000, RZ ;  /* 0x000100000609d824 */ /* 0x000fe400078e00ff */
[----:B------:R-:W-:-:S04]  /*0830*/  @!P6 FADD R12, R12, R7 ;  /* 0x000000070c0ce221 */ /* 0x000fc80000000000 */
[----:B------:R-:W-:Y:S01]  /*0840*/  @!P5 FADD R12, R12, R9 ;  /* 0x000000090c0cd221 */ /* 0x000fe20000000000 */
[----:B------:R-:W-:Y:S06]  /*0850*/  @P3 BRA `(.L_x_2) ;  /* 0xfffffff800b43947 */ /* 0x000fec000383ffff */
[----:B------:R-:W-:-:S07]  /*0860*/  MOV R2, UR5 ;  /* 0x0000000500027c02 */ /* 0x000fce0008000f00 */
.L_x_1:
[----:B------:R-:W-:-:S09]  /*0870*/  UISETP.NE.AND UP0, UPT, UR7, URZ, UPT ;  /* 0x000000ff0700728c */ /* 0x000fd2000bf05270 */
[----:B------:R-:W-:Y:S05]  /*0880*/  BRA.U !UP0, `(.L_x_3) ;  /* 0x0000000508a47547 */ /* 0x000fea000b800000 */
[----:B------:R-:W-:Y:S02]  /*0890*/  UIADD3 UR9, UPT, UPT, UR7, -0x1, URZ ;  /* 0xffffffff07097890 */ /* 0x000fe4000fffe0ff */
[----:B------:R-:W-:Y:S02]  /*08a0*/  UISETP.NE.AND UP1, UPT, UR8, URZ, UPT ;  /* 0x000000ff0800728c */ /* 0x000fe4000bf25270 */
[----:B------:R-:W-:-:S09]  /*08b0*/  UISETP.GE.U32.AND UP0, UPT, UR9, 0x3, UPT ;  /* 0x000000030900788c */ /* 0x000fd2000bf06070 */
[----:B------:R-:W-:Y:S05]  /*08c0*/  BRA.U !UP0, `(.L_x_4) ;  /* 0x0000000108c07547 */ /* 0x000fea000b800000 */
[----:B------:R-:W0:Y:S01]  /*08d0*/  LDCU UR9, c[0x0][0x3ac] ;  /* 0x00007580ff0977ac */ /* 0x000e220008000800 */
[----:B------:R-:W1:Y:S01]  /*08e0*/  LDC.64 R6, c[0x0][0x388] ;  /* 0x0000e200ff067b82 */ /* 0x000e620000000a00 */
[----:B------:R-:W-:Y:S01]  /*08f0*/  IMAD.IADD R19, R2, 0x1, R0 ;  /* 0x0000000102137824 */ /* 0x000fe200078e0200 */
[----:B------:R-:W2:Y:S01]  /*0900*/  LDCU UR11, c[0x0][0x3b0] ;  /* 0x00007600ff0b77ac */ /* 0x000ea20008000800 */
[----:B------:R-:W-:-:S03]  /*0910*/  IMAD R9, R17, UR6, R2 ;  /* 0x0000000611097c24 */ /* 0x000fc6000f8e0202 */
[C---:B------:R-:W-:Y:S01]  /*0920*/  IADD3 R3, PT, PT, R19.reuse, 0x1, RZ ;  /* 0x0000000113037810 */ /* 0x040fe20007ffe0ff */
[----:B------:R-:W-:Y:S01]  /*0930*/  VIADD R8, R19, 0x2 ;  /* 0x0000000213087836 */ /* 0x000fe20000000000 */
[----:B------:R-:W3:Y:S01]  /*0940*/  LDC.64 R4, c[0x0][0x380] ;  /* 0x0000e000ff047b82 */ /* 0x000ee20000000a00 */
[----:B0-----:R-:W-:-:S04]  /*0950*/  ISETP.GE.AND P0, PT, R16, UR9, PT ;  /* 0x0000000910007c0c */ /* 0x001fc8000bf06270 */
[----:B--2---:R-:W-:Y:S01]  /*0960*/  ISETP.GE.OR P4, PT, R3, UR11, P0 ;  /* 0x0000000b03007c0c */ /* 0x004fe20008786670 */
[----:B------:R-:W-:Y:S01]  /*0970*/  IMAD R3, R18, UR11, R19 ;  /* 0x0000000b12037c24 */ /* 0x000fe2000f8e0213 */
[----:B------:R-:W-:Y:S01]  /*0980*/  ISETP.GE.OR P3, PT, R19, UR11, P0 ;  /* 0x0000000b13007c0c */ /* 0x000fe20008766670 */
[----:B-1----:R-:W-:Y:S01]  /*0990*/  IMAD.WIDE R6, R9, 0x4, R6 ;  /* 0x0000000409067825 */ /* 0x002fe200078e0206 */
[----:B------:R-:W-:Y:S02]  /*09a0*/  ISETP.GE.OR P5, PT, R8, UR11, P0 ;  /* 0x0000000b08007c0c */ /* 0x000fe400087a6670 */
[----:B------:R-:W-:-:S04]  /*09b0*/  IADD3 R8, PT, PT, R19, 0x3, RZ ;  /* 0x0000000313087810 */ /* 0x000fc80007ffe0ff */
[----:B------:R-:W-:Y:S01]  /*09c0*/  ISETP.GE.OR P0, PT, R8, UR11, P0 ;  /* 0x0000000b08007c0c */ /* 0x000fe20008706670 */
[----:B---3--:R-:W-:Y:S02]  /*09d0*/  IMAD.WIDE R4, R3, 0x4, R4 ;  /* 0x0000000403047825 */ /* 0x008fe400078e0204 */
[----:B------:R-:W2:Y:S04]  /*09e0*/  @!P4 LDG.E R20, desc[UR12][R6.64+0x4] ;  /* 0x0000040c0614c981 */ /* 0x000ea8000c1e1900 */
[----:B------:R-:W3:Y:S04]  /*09f0*/  @!P4 LDG.E R19, desc[UR12][R4.64+0x4] ;  /* 0x0000040c0413c981 */ /* 0x000ee8000c1e1900 */
[----:B------:R-:W4:Y:S04]  /*0a00*/  @!P3 LDG.E R9, desc[UR12][R6.64] ;  /* 0x0000000c0609b981 */ /* 0x000f28000c1e1900 */
[----:B------:R-:W5:Y:S04]  /*0a10*/  @!P3 LDG.E R8, desc[UR12][R4.64] ;  /* 0x0000000c0408b981 */ /* 0x000f68000c1e1900 */
[----:B------:R-:W5:Y:S04]  /*0a20*/  @!P0 LDG.E R3, desc[UR12][R6.64+0xc] ;  /* 0x00000c0c06038981 */ /* 0x000f68000c1e1900 */
[----:B------:R-:W5:Y:S04]  /*0a30*/  @!P0 LDG.E R23, desc[UR12][R4.64+0xc] ;  /* 0x00000c0c04178981 */ /* 0x000f68000c1e1900 */
[----:B------:R-:W5:Y:S04]  /*0a40*/  @!P5 LDG.E R22, desc[UR12][R6.64+0x8] ;  /* 0x0000080c0616d981 */ /* 0x000f68000c1e1900 */
[----:B------:R0:W5:Y:S01]  /*0a50*/  @!P5 LDG.E R21, desc[UR12][R4.64+0x8] ;  /* 0x0000080c0415d981 */ /* 0x000162000c1e1900 */
[----:B------:R-:W-:Y:S01]  /*0a60*/  VIADD R2, R2, 0x4 ;  /* 0x0000000402027836 */ /* 0x000fe20000000000 */
[----:B--2---:R-:W-:-:S02]  /*0a70*/  @!P4 F2FP.BF16.F32.PACK_AB R20, RZ, R20 ;  /* 0x00000014ff14c23e */ /* 0x004fc400000010ff */
[----:B---3--:R-:W-:Y:S02]  /*0a80*/  @!P4 F2FP.BF16.F32.PACK_AB R19, RZ, R19 ;  /* 0x00000013ff13c23e */ /* 0x008fe400000010ff */
[----:B----4-:R-:W-:Y:S02]  /*0a90*/  @!P3 F2FP.BF16.F32.PACK_AB R9, RZ, R9 ;  /* 0x00000009ff09b23e */ /* 0x010fe400000010ff */
[----:B-----5:R-:W-:Y:S01]  /*0aa0*/  @!P3 F2FP.BF16.F32.PACK_AB R8, RZ, R8 ;  /* 0x00000008ff08b23e */ /* 0x020fe200000010ff */
[----:B------:R-:W-:-:S04]  /*0ab0*/  @!P4 HMUL2.BF16_V2 R19, R19.H0_H0, R20.H0_H0 ;  /* 0x200000141313c232 */ /* 0x000fc80000200800 */
[----:B------:R-:W-:Y:S01]  /*0ac0*/  @!P3 HMUL2.BF16_V2 R8, R8.H0_H0, R9.H0_H0 ;  /* 0x200000090808b232 */ /* 0x000fe20000200800 */
[----:B0-----:R-:W-:Y:S02]  /*0ad0*/  @!P0 F2FP.BF16.F32.PACK_AB R5, RZ, R3 ;  /* 0x00000003ff05823e */ /* 0x001fe400000010ff */
[----:B------:R-:W-:Y:S02]  /*0ae0*/  @!P0 F2FP.BF16.F32.PACK_AB R23, RZ, R23 ;  /* 0x00000017ff17823e */ /* 0x000fe400000010ff */
[----:B------:R-:W-:Y:S02]  /*0af0*/  @!P4 PRMT R4, R19, 0x7610, R4 ;  /* 0x000076101304c816 */ /* 0x000fe40000000004 */
[----:B------:R-:W-:Y:S01]  /*0b00*/  @!P5 F2FP.BF16.F32.PACK_AB R22, RZ, R22 ;  /* 0x00000016ff16d23e */ /* 0x000fe200000010ff */
[----:B------:R-:W-:Y:S01]  /*0b10*/  @!P3 IMAD.U32 R3, R8, 0x10000, RZ ;  /* 0x000100000803b824 */ /* 0x000fe200078e00ff */
[----:B------:R-:W-:Y:S01]  /*0b20*/  @!P5 F2FP.BF16.F32.PACK_AB R21, RZ, R21 ;  /* 0x00000015ff15d23e */ /* 0x000fe200000010ff */
[----:B------:R-:W-:Y:S01]  /*0b30*/  @!P0 HMUL2.BF16_V2 R23, R23.H0_H0, R5.H0_H0 ;  /* 0x2000000517178232 */ /* 0x000fe20000200800 */
[----:B------:R-:W-:Y:S01]  /*0b40*/  @!P4 SHF.L.U32 R5, R4, 0x10, RZ ;  /* 0x000000100405c819 */ /* 0x000fe200000006ff */
[----:B------:R-:W-:-:S02]  /*0b50*/  @!P3 FADD R12, R12, R3 ;  /* 0x000000030c0cb221 */ /* 0x000fc40000000000 */
[----:B------:R-:W-:Y:S01]  /*0b60*/  @!P5 HMUL2.BF16_V2 R6, R21.H0_H0, R22.H0_H0 ;  /* 0x200000161506d232 */ /* 0x000fe20000200800 */
[----:B------:R-:W-:Y:S01]  /*0b70*/  @!P0 PRMT R4, R23, 0x7610, R4 ;  /* 0x0000761017048816 */ /* 0x000fe20000000004 */
[----:B------:R-:W-:-:S03]  /*0b80*/  @!P4 FADD R12, R12, R5 ;  /* 0x000000050c0cc221 */ /* 0x000fc60000000000 */
[----:B------:R-:W-:Y:S01]  /*0b90*/  @!P5 IMAD.U32 R3, R6, 0x10000, RZ ;  /* 0x000100000603d824 */ /* 0x000fe200078e00ff */
[----:B------:R-:W-:-:S03]  /*0ba0*/  @!P0 SHF.L.U32 R5, R4, 0x10, RZ ;  /* 0x0000001004058819 */ /* 0x000fc600000006ff */
[----:B------:R-:W-:-:S04]  /*0bb0*/  @!P5 FADD R12, R12, R3 ;  /* 0x000000030c0cd221 */ /* 0x000fc80000000000 */
[----:B------:R-:W-:-:S07]  /*0bc0*/  @!P0 FADD R12, R12, R5 ;  /* 0x000000050c0c8221 */ /* 0x000fce0000000000 */
.L_x_4:
[----:B------:R-:W-:Y:S05]  /*0bd0*/  BRA.U !UP1, `(.L_x_3) ;  /* 0x0000000109d07547 */ /* 0x000fea000b800000 */
[----:B------:R-:W-:Y:S02]  /*0be0*/  UISETP.NE.AND UP0, UPT, UR8, 0x1, UPT ;  /* 0x000000010800788c */ /* 0x000fe4000bf05270 */
[----:B------:R-:W-:-:S07]  /*0bf0*/  ULOP3.LUT UP1, URZ, UR6, 0x1, URZ, 0xc0, !UPT ;  /* 0x0000000106ff7892 */ /* 0x000fce000f82c0ff */
[----:B------:R-:W-:Y:S05]  /*0c00*/  BRA.U !UP0, `(.L_x_5) ;  /* 0x0000000108707547 */ /* 0x000fea000b800000 */
[----:B------:R-:W0:Y:S01]  /*0c10*/  LDCU UR9, c[0x0][0x3ac] ;  /* 0x00007580ff0977ac */ /* 0x000e220008000800 */
[----:B------:R-:W1:Y:S01]  /*0c20*/  LDC.64 R6, c[0x0][0x388] ;  /* 0x0000e200ff067b82 */ /* 0x000e620000000a00 */
[----:B------:R-:W-:Y:S01]  /*0c30*/  IADD3 R3, PT, PT, R2, R0, RZ ;  /* 0x0000000002037210 */ /* 0x000fe20007ffe0ff */
[----:B------:R-:W-:Y:S01]  /*0c40*/  IMAD R9, R17, UR6, R2 ;  /* 0x0000000611097c24 */ /* 0x000fe2000f8e0202 */
[----:B------:R-:W2:Y:S03]  /*0c50*/  LDCU UR11, c[0x0][0x3b0] ;  /* 0x00007600ff0b77ac */ /* 0x000ea60008000800 */
[----:B------:R-:W-:Y:S02]  /*0c60*/  VIADD R8, R3, 0x1 ;  /* 0x0000000103087836 */ /* 0x000fe40000000000 */
[----:B------:R-:W3:Y:S01]  /*0c70*/  LDC.64 R4, c[0x0][0x380] ;  /* 0x0000e000ff047b82 */ /* 0x000ee20000000a00 */
[----:B0-----:R-:W-:-:S04]  /*0c80*/  ISETP.GE.AND P0, PT, R16, UR9, PT ;  /* 0x0000000910007c0c */ /* 0x001fc8000bf06270 */
[----:B--2---:R-:W-:Y:S01]  /*0c90*/  ISETP.GE.OR P3, PT, R3, UR11, P0 ;  /* 0x0000000b03007c0c */ /* 0x004fe20008766670 */
[----:B------:R-:W-:Y:S01]  /*0ca0*/  IMAD R3, R18, UR11, R3 ;  /* 0x0000000b12037c24 */ /* 0x000fe2000f8e0203 */
[----:B------:R-:W-:Y:S01]  /*0cb0*/  ISETP.GE.OR P0, PT, R8, UR11, P0 ;  /* 0x0000000b08007c0c */ /* 0x000fe20008706670 */
[----:B-1----:R-:W-:-:S04]  /*0cc0*/  IMAD.WIDE R6, R9, 0x4, R6 ;  /* 0x0000000409067825 */ /* 0x002fc800078e0206 */
[----:B---3--:R-:W-:-:S06]  /*0cd0*/  IMAD.WIDE R4, R3, 0x4, R4 ;  /* 0x0000000403047825 */ /* 0x008fcc00078e0204 */
[----:B------:R-:W2:Y:S04]  /*0ce0*/  @!P3 LDG.E R8, desc[UR12][R6.64] ;  /* 0x0000000c0608b981 */ /* 0x000ea8000c1e1900 */
[----:B------:R-:W3:Y:S04]  /*0cf0*/  @!P3 LDG.E R3, desc[UR12][R4.64] ;  /* 0x0000000c0403b981 */ /* 0x000ee8000c1e1900 */
[----:B------:R-:W4:Y:S04]  /*0d00*/  @!P0 LDG.E R19, desc[UR12][R6.64+0x4] ;  /* 0x0000040c06138981 */ /* 0x000f28000c1e1900 */
[----:B------:R-:W5:Y:S01]  /*0d10*/  @!P0 LDG.E R9, desc[UR12][R4.64+0x4] ;  /* 0x0000040c04098981 */ /* 0x000f62000c1e1900 */
[----:B------:R-:W-:-:S02]  /*0d20*/  IADD3 R2, PT, PT, R2, 0x2, RZ ;  /* 0x0000000202027810 */ /* 0x000fc40007ffe0ff */
[----:B--2---:R-:W-:Y:S02]  /*0d30*/  @!P3 F2FP.BF16.F32.PACK_AB R8, RZ, R8 ;  /* 0x00000008ff08b23e */ /* 0x004fe400000010ff */
[----:B---3--:R-:W-:Y:S02]  /*0d40*/  @!P3 F2FP.BF16.F32.PACK_AB R3, RZ, R3 ;  /* 0x00000003ff03b23e */ /* 0x008fe400000010ff */
[----:B----4-:R-:W-:-:S03]  /*0d50*/  @!P0 F2FP.BF16.F32.PACK_AB R19, RZ, R19 ;  /* 0x00000013ff13823e */ /* 0x010fc600000010ff */
[----:B------:R-:W-:Y:S01]  /*0d60*/  @!P3 HMUL2.BF16_V2 R3, R3.H0_H0, R8.H0_H0 ;  /* 0x200000080303b232 */ /* 0x000fe20000200800 */
[----:B-----5:R-:W-:-:S04]  /*0d70*/  @!P0 F2FP.BF16.F32.PACK_AB R9, RZ, R9 ;  /* 0x00000009ff09823e */ /* 0x020fc800000010ff */
[----:B------:R-:W-:Y:S01]  /*0d80*/  @!P3 SHF.L.U32 R3, R3, 0x10, RZ ;  /* 0x000000100303b819 */ /* 0x000fe200000006ff */
[----:B------:R-:W-:-:S04]  /*0d90*/  @!P0 HMUL2.BF16_V2 R8, R9.H0_H0, R19.H0_H0 ;  /* 0x2000001309088232 */ /* 0x000fc80000200800 */
[----:B------:R-:W-:Y:S01]  /*0da0*/  @!P3 FADD R12, R12, R3 ;  /* 0x000000030c0cb221 */ /* 0x000fe20000000000 */
[----:B------:R-:W-:-:S04]  /*0db0*/  @!P0 IMAD.U32 R7, R8, 0x10000, RZ ;  /* 0x0001000008078824 */ /* 0x000fc800078e00ff */
[----:B------:R-:W-:-:S07]  /*0dc0*/  @!P0 FADD R12, R12, R7 ;  /* 0x000000070c0c8221 */ /* 0x000fce0000000000 */
.L_x_5:
[----:B------:R-:W-:Y:S05]  /*0dd0*/  BRA.U !UP1, `(.L_x_3) ;  /* 0x0000000109507547 */ /* 0x000fea000b800000 */
[----:B------:R-:W0:Y:S01]  /*0de0*/  LDCU UR9, c[0x0][0x3b0] ;  /* 0x00007600ff0977ac */ /* 0x000e220008000800 */
[----:B------:R-:W-:Y:S01]  /*0df0*/  IMAD.IADD R3, R0, 0x1, R2 ;  /* 0x0000000100037824 */ /* 0x000fe200078e0202 */
[----:B------:R-:W-:Y:S01]  /*0e00*/  BSSY.RECONVERGENT B0, `(.L_x_3) ;  /* 0x0000011000007945 */ /* 0x000fe20003800200 */
[----:B------:R-:W1:Y:S03]  /*0e10*/  LDCU UR11, c[0x0][0x3ac] ;  /* 0x00007580ff0b77ac */ /* 0x000e660008000800 */
[----:B0-----:R-:W-:-:S04]  /*0e20*/  ISETP.GE.AND P0, PT, R3, UR9, PT ;  /* 0x0000000903007c0c */ /* 0x001fc8000bf06270 */
[----:B-1----:R-:W-:-:S13]  /*0e30*/  ISETP.GE.OR P0, PT, R16, UR11, P0 ;  /* 0x0000000b10007c0c */ /* 0x002fda0008706670 */
[----:B------:R-:W-:Y:S05]  /*0e40*/  @P0 BRA `(.L_x_6) ;  /* 0x0000000000300947 */ /* 0x000fea0003800000 */
[----:B------:R-:W0:Y:S01]  /*0e50*/  LDC.64 R6, c[0x0][0x380] ;  /* 0x0000e000ff067b82 */ /* 0x000e220000000a00 */
[----:B------:R-:W-:Y:S02]  /*0e60*/  IMAD R3, R18, UR9, R3 ;  /* 0x0000000912037c24 */ /* 0x000fe4000f8e0203 */
[----:B------:R-:W-:-:S05]  /*0e70*/  IMAD R17, R17, UR6, R2 ;  /* 0x0000000611117c24 */ /* 0x000fca000f8e0202 */
[----:B------:R-:W1:Y:S01]  /*0e80*/  LDC.64 R4, c[0x0][0x388] ;  /* 0x0000e200ff047b82 */ /* 0x000e620000000a00 */
[----:B0-----:R-:W-:-:S06]  /*0e90*/  IMAD.WIDE R6, R3, 0x4, R6 ;  /* 0x0000000403067825 */ /* 0x001fcc00078e0206 */
[----:B------:R-:W2:Y:S01]  /*0ea0*/  LDG.E R6, desc[UR12][R6.64] ;  /* 0x0000000c06067981 */ /* 0x000ea2000c1e1900 */
[----:B-1----:R-:W-:-:S06]  /*0eb0*/  IMAD.WIDE R4, R17, 0x4, R4 ;  /* 0x0000000411047825 */ /* 0x002fcc00078e0204 */
[----:B------:R-:W2:Y:S02]  /*0ec0*/  LDG.E R5, desc[UR12][R4.64] ;  /* 0x0000000c04057981 */ /* 0x000ea4000c1e1900 */
[----:B--2---:R-:W-:-:S05]  /*0ed0*/  F2FP.BF16.F32.PACK_AB R2, R5, R6 ;  /* 0x000000060502723e */ /* 0x004fca00000010ff */
[----:B------:R-:W-:-:S05]  /*0ee0*/  HMUL2.BF16_V2 R2, R2.H0_H0, R2.H1_H1 ;  /* 0x3000000202027232 */ /* 0x000fca0000200800 */
[----:B------:R-:W-:-:S05]  /*0ef0*/  SHF.L.U32 R3, R2, 0x10, RZ ;  /* 0x0000001002037819 */ /* 0x000fca00000006ff */
[----:B------:R-:W-:-:S07]  /*0f00*/  FADD R12, R12, R3 ;  /* 0x000000030c0c7221 */ /* 0x000fce0000000000 */
.L_x_6:
[----:B------:R-:W-:Y:S05]  /*0f10*/  BSYNC.RECONVERGENT B0 ;  /* 0x0000000000007941 */ /* 0x000fea0003800200 */
.L_x_3:
[----:B------:R-:W-:Y:S05]  /*0f20*/  @P2 BRA `(.L_x_7) ;  /* 0xfffffff000bc2947 */ /* 0x000fea000383ffff */
[----:B------:R-:W-:Y:S05]  /*0f30*/  @P1 BRA `(.L_x_8) ;  /* 0xfffffff000a01947 */ /* 0x000fea000383ffff */
.L_x_0:
[----:B------:R-:W0:Y:S01]  /*0f40*/  LDC.64 R2, c[0x0][0x390] ;  /* 0x0000e400ff027b82 */ /* 0x000e220000000a00 */
[----:B------:R-:W1:Y:S07]  /*0f50*/  LDCU UR4, c[0x0][0x3b0] ;  /* 0x00007600ff0477ac */ /* 0x000e6e0008000800 */
[----:B------:R-:W2:Y:S08]  /*0f60*/  LDC.64 R8, c[0x0][0x3a8] ;  /* 0x0000ea00ff087b82 */ /* 0x000eb00000000a00 */
[----:B------:R-:W3:Y:S01]  /*0f70*/  LDC.64 R4, c[0x0][0x398] ;  /* 0x0000e600ff047b82 */ /* 0x000ee20000000a00 */
[----:B0-----:R-:W-:-:S06]  /*0f80*/  IMAD.WIDE.U32 R2, R11, 0x4, R2 ;  /* 0x000000040b027825 */ /* 0x001fcc00078e0002 */
[----:B------:R-:W4:Y:S01]  /*0f90*/  LDG.E R2, desc[UR12][R2.64] ;  /* 0x0000000c02027981 */ /* 0x000f22000c1e1900 */
[----:B--2---:R-:W-:-:S04]  /*0fa0*/  IMAD R11, R8, UR10, R11 ;  /* 0x0000000a080b7c24 */ /* 0x004fc8000f8e020b */
[----:B------:R-:W-:-:S04]  /*0fb0*/  IMAD R11, R11, R9, R10 ;  /* 0x000000090b0b7224 */ /* 0x000fc800078e020a */
[----:B-1----:R-:W-:-:S04]  /*0fc0*/  IMAD R11, R11, UR4, R0 ;  /* 0x000000040b0b7c24 */ /* 0x002fc8000f8e0200 */
[----:B---3--:R-:W-:Y:S01]  /*0fd0*/  IMAD.WIDE R4, R11, 0x4, R4 ;  /* 0x000000040b047825 */ /* 0x008fe200078e0204 */
[----:B----4-:R-:W0:Y:S03]  /*0fe0*/  F2F.BF16.F32 R6, R2 ;  /* 0x0000000200067304 */ /* 0x010e260000202000 */
[----:B0-----:R-:W-:-:S04]  /*0ff0*/  IMAD.U32 R7, R6, 0x10000, RZ ;  /* 0x0001000006077824 */ /* 0x001fc800078e00ff */
[----:B------:R-:W-:-:S05]  /*1000*/  FADD R7, R7, R12 ;  /* 0x0000000c07077221 */ /* 0x000fca0000000000 */
[----:B------:R-:W-:-:S05]  /*1010*/  FMNMX R7, RZ, R7, !PT ;  /* 0x00000007ff077209 */ /* 0x000fca0007800000 */
[----:B------:R-:W-:Y:S01]  /*1020*/  STG.E desc[UR12][R4.64], R7 ;  /* 0x0000000704007986 */ /* 0x000fe2000c10190c */
[----:B------:R-:W-:Y:S05]  /*1030*/  EXIT ;  /* 0x000000000000794d */ /* 0x000fea0003800000 */
.L_x_9:
[----:B------:R-:W-:-:S00]  /*1040*/  BRA `(.L_x_9) ;  /* 0xfffffffc00fc7947 */ /* 0x000fc0000383ffff */
[----:B------:R-:W-:-:S00]  /*1050*/  NOP ;  /* 0x0000000000007918 */ /* 0x000fc00000000000 */
        /* <DEDUP_REMOVED lines=10> */
.L_x_10:


//--------------------- .nv.shared.reserved.0     --------------------------
	.section	.nv.shared.reserved.0,"aw",@nobits
	.weak		__nv_reservedSMEM_offset_0_alias
	.size		__nv_reservedSMEM_offset_0_alias, 0, 64
	.other		__nv_reservedSMEM_offset_0_alias,@"STO_CUDA_RESERVED_SHARED STV_DEFAULT"
__nv_reservedSMEM_offset_0_alias:
	.zero		0
	.zero		64


//--------------------- .nv.constant0._Z23conv2d_relu_kernel_bf16PKfS0_S0_Pfiiiiiii --------------------------
	.section	.nv.constant0._Z23conv2d_relu_kernel_bf16PKfS0_S0_Pfiiiiiii,"a",@progbits
	.sectionflags	@""
	.align	4
.nv.constant0._Z23conv2d_relu_kernel_bf16PKfS0_S0_Pfiiiiiii:
	.zero		956


//--------------------- SYMBOLS --------------------------

	.type		.nv.reservedSmem.offset0,@object
	.size		.nv.reservedSmem.offset0,0x4
